//
// Generated by NVIDIA NVVM Compiler
//
// Compiler Build ID: CL-36424714
// Cuda compilation tools, release 13.0, V13.0.88
// Based on NVVM 20.0.0
//

.version 9.0
.target sm_100
.address_size 64

	// .globl	_Z9Decomposev

.visible .entry _Z9Decomposev()
{


	ret;

}


// ===== COMPILED SASS (sm_100) =====

	.target	sm_100

	.elftype	@"ET_EXEC"


//--------------------- .note.nv.tkinfo           --------------------------
	.section	.note.nv.tkinfo,"",@"SHT_NOTE"
	.sectionflags	@"SHF_NOTE_NV_TKINFO"
	.tkinfo
        /*0018*/ 	.word	0x00000002
        /*0030*/ 	.string	""
        /*0030*/ 	.string	"ptxas"
        /*0030*/ 	.string	"Cuda compilation tools, release 13.0, V13.0.88"
        /*0030*/ 	.string	"Build cuda_13.0.r13.0/compiler.36424714_0"
        /*0030*/ 	.string	"-arch sm_100 -m 64 "



//--------------------- .note.nv.cuinfo           --------------------------
	.section	.note.nv.cuinfo,"",@"SHT_NOTE"
	.sectionflags	@"SHF_NOTE_NV_CUINFO"
        /*0018*/ 	.short	0x0002
        /*001a*/ 	.short	0x0064
        /*001c*/ 	.short	0x0082
	.zero		2


//--------------------- .nv.info                  --------------------------
	.section	.nv.info,"",@"SHT_CUDA_INFO"
	.align	4


	//----- nvinfo : EIATTR_REGCOUNT
	.align		4
        /*0000*/ 	.byte	0x04, 0x2f
        /*0002*/ 	.short	(.L_1 - .L_0)
	.align		4
.L_0:
        /*0004*/ 	.word	index@(_Z9Decomposev)
        /*0008*/ 	.word	0x00000004


	//----- nvinfo : EIATTR_FRAME_SIZE
	.align		4
.L_1:
        /*000c*/ 	.byte	0x04, 0x11
        /*000e*/ 	.short	(.L_3 - .L_2)
	.align		4
.L_2:
        /*0010*/ 	.word	index@(_Z9Decomposev)
        /*0014*/ 	.word	0x00000000


	//----- nvinfo : EIATTR_MIN_STACK_SIZE
	.align		4
.L_3:
        /*0018*/ 	.byte	0x04, 0x12
        /*001a*/ 	.short	(.L_5 - .L_4)
	.align		4
.L_4:
        /*001c*/ 	.word	index@(_Z9Decomposev)
        /*0020*/ 	.word	0x00000000
.L_5:


//--------------------- .nv.compat                --------------------------
	.section	.nv.compat,"",@"SHT_CUDA_COMPAT_INFO"
	.align	4
        /*0000*/ 	.byte	0x02, 0x09, 0x00, 0x00, 0x02, 0x02, 0x01, 0x00, 0x02, 0x05, 0x05, 0x00, 0x03, 0x07, 0x01, 0x01
        /*0010*/ 	.byte	0x02, 0x03, 0x00, 0x00, 0x02, 0x06, 0x01, 0x00, 0x04, 0x0b, 0x08, 0x00, 0x09, 0x00, 0x00, 0x00
        /*0020*/ 	.byte	0x00, 0x00, 0x00, 0x00


//--------------------- .nv.info._Z9Decomposev    --------------------------
	.section	.nv.info._Z9Decomposev,"",@"SHT_CUDA_INFO"
	.sectionflags	@""
	.align	4


	//----- nvinfo : EIATTR_CUDA_API_VERSION
	.align		4
        /*0000*/ 	.byte	0x04, 0x37
        /*0002*/ 	.short	(.L_7 - .L_6)
.L_6:
        /*0004*/ 	.word	0x00000082


	//----- nvinfo : EIATTR_SPARSE_MMA_MASK
	.align		4
.L_7:
        /*0008*/ 	.byte	0x03, 0x50
        /*000a*/ 	.short	0x0000


	//----- nvinfo : EIATTR_MAXREG_COUNT
	.align		4
        /*000c*/ 	.byte	0x03, 0x1b
        /*000e*/ 	.short	0x00ff


	//----- nvinfo : EIATTR_MERCURY_ISA_VERSION
	.align		4
        /*0010*/ 	.byte	0x03, 0x5f
        /*0012*/ 	.short	0x0101


	//----- nvinfo : EIATTR_VRC_CTA_INIT_COUNT
	.align		4
        /*0014*/ 	.byte	0x02, 0x4a
	.zero		1
	.zero		1


	//----- nvinfo : EIATTR_EXIT_INSTR_OFFSETS
	.align		4
        /*0018*/ 	.byte	0x04, 0x1c
        /*001a*/ 	.short	(.L_9 - .L_8)


	//   ....[0]....
.L_8:
        /*001c*/ 	.word	0x00000010


	//----- nvinfo : EIATTR_SW_WAR
	.align		4
.L_9:
        /*0020*/ 	.byte	0x04, 0x36
        /*0022*/ 	.short	(.L_11 - .L_10)
.L_10:
        /*0024*/ 	.word	0x00000008
.L_11:


//--------------------- .nv.callgraph             --------------------------
	.section	.nv.callgraph,"",@"SHT_CUDA_CALLGRAPH"
	.align	4
	.sectionentsize	8
	.align		4
        /*0000*/ 	.word	0x00000000
	.align		4
        /*0004*/ 	.word	0xffffffff
	.align		4
        /*0008*/ 	.word	0x00000000
	.align		4
        /*000c*/ 	.word	0xfffffffe
	.align		4
        /*0010*/ 	.word	0x00000000
	.align		4
        /*0014*/ 	.word	0xfffffffd
	.align		4
        /*0018*/ 	.word	0x00000000
	.align		4
        /*001c*/ 	.word	0xfffffffc


//--------------------- .text._Z9Decomposev       --------------------------
	.section	.text._Z9Decomposev,"ax",@progbits
	.align	128
        .global         _Z9Decomposev
        .type           _Z9Decomposev,@function
        .size           _Z9Decomposev,(.L_x_1 - _Z9Decomposev)
        .other          _Z9Decomposev,@"STO_CUDA_ENTRY STV_DEFAULT"
_Z9Decomposev:
.text._Z9Decomposev:
[----:B------:R-:W-:Y:S01]  /*0000*/  LDC R1, c[0x0][0x37c] ;  /* 0x0000df00ff017b82 */ /* 0x000fe20000000800 */
[----:B------:R-:W-:Y:S05]  /*0010*/  EXIT ;  /* 0x000000000000794d */ /* 0x000fea0003800000 */
.L_x_0:
[----:B------:R-:W-:-:S00]  /*0020*/  BRA `(.L_x_0) ;  /* 0xfffffffc00fc7947 */ /* 0x000fc0000383ffff */
[----:B------:R-:W-:-:S00]  /*0030*/  NOP ;  /* 0x0000000000007918 */ /* 0x000fc00000000000 */
        /* <DEDUP_REMOVED lines=12> */
.L_x_1:


//--------------------- .nv.shared.reserved.0     --------------------------
	.section	.nv.shared.reserved.0,"aw",@nobits
	.weak		__nv_reservedSMEM_offset_0_alias
	.size		__nv_reservedSMEM_offset_0_alias, 0, 64
	.other		__nv_reservedSMEM_offset_0_alias,@"STO_CUDA_RESERVED_SHARED STV_DEFAULT"
__nv_reservedSMEM_offset_0_alias:
	.zero		0
	.zero		64


//--------------------- .nv.constant0._Z9Decomposev --------------------------
	.section	.nv.constant0._Z9Decomposev,"a",@progbits
	.sectionflags	@""
	.align	4
.nv.constant0._Z9Decomposev:
	.zero		896


//--------------------- SYMBOLS --------------------------

	.type		.nv.reservedSmem.offset0,@object
	.size		.nv.reservedSmem.offset0,0x4
